	.headerflags	@"EF_CUDA_TEXMODE_UNIFIED EF_CUDA_64BIT_ADDRESS EF_CUDA_ACCELERATORS EF_CUDA_SM90 EF_CUDA_VIRTUAL_SM(EF_CUDA_SM90)"
	.elftype	@"ET_EXEC"


//--------------------- .nv.info                  --------------------------
	.section	.nv.info,"",@"SHT_CUDA_INFO"
	.align	4


	//----- nvinfo : EIATTR_REGCOUNT
	.align		4
        /*0000*/ 	.byte	0x04, 0x2f
        /*0002*/ 	.short	(.L_3 - .L_2)
	.align		4
.L_2:
        /*0004*/ 	.word	index@(triton_poi_fused__native_batch_norm_legit_no_training_relu_10)
        /*0008*/ 	.word	0x00000026


	//----- nvinfo : EIATTR_MIN_STACK_SIZE
	.align		4
.L_3:
        /*000c*/ 	.byte	0x04, 0x12
        /*000e*/ 	.short	(.L_5 - .L_4)
	.align		4
.L_4:
        /*0010*/ 	.word	index@(triton_poi_fused__native_batch_norm_legit_no_training_relu_10)
        /*0014*/ 	.word	0x00000000


	//----- nvinfo : EIATTR_FRAME_SIZE
	.align		4
.L_5:
        /*0018*/ 	.byte	0x04, 0x11
        /*001a*/ 	.short	(.L_7 - .L_6)
	.align		4
.L_6:
        /*001c*/ 	.word	index@(triton_poi_fused__native_batch_norm_legit_no_training_relu_10)
        /*0020*/ 	.word	0x00000000


	//----- nvinfo : EIATTR_MIN_STACK_SIZE
	.align		4
.L_7:
        /*0024*/ 	.byte	0x04, 0x12
        /*0026*/ 	.short	(.L_9 - .L_8)
	.align		4
.L_8:
        /*0028*/ 	.word	index@(triton_poi_fused__native_batch_norm_legit_no_training_relu_10)
        /*002c*/ 	.word	0x00000000
.L_9:


//--------------------- .nv.info.triton_poi_fused__native_batch_norm_legit_no_training_relu_10 --------------------------
	.section	.nv.info.triton_poi_fused__native_batch_norm_legit_no_training_relu_10,"",@"SHT_CUDA_INFO"
	.sectionflags	@""
	.align	4


	//----- nvinfo : EIATTR_CUDA_API_VERSION
	.align		4
        /*0000*/ 	.byte	0x04, 0x37
        /*0002*/ 	.short	(.L_11 - .L_10)
.L_10:
        /*0004*/ 	.word	0x0000007c


	//----- nvinfo : EIATTR_KPARAM_INFO
	.align		4
.L_11:
        /*0008*/ 	.byte	0x04, 0x17
        /*000a*/ 	.short	(.L_13 - .L_12)
.L_12:
        /*000c*/ 	.word	0x00000000
        /*0010*/ 	.short	0x0007
        /*0012*/ 	.short	0x0034
        /*0014*/ 	.byte	0x00, 0xf0, 0x11, 0x00


	//----- nvinfo : EIATTR_KPARAM_INFO
	.align		4
.L_13:
        /*0018*/ 	.byte	0x04, 0x17
        /*001a*/ 	.short	(.L_15 - .L_14)
.L_14:
        /*001c*/ 	.word	0x00000000
        /*0020*/ 	.short	0x0006
        /*0022*/ 	.short	0x0030
        /*0024*/ 	.byte	0x00, 0xf0, 0x11, 0x00


	//----- nvinfo : EIATTR_KPARAM_INFO
	.align		4
.L_15:
        /*0028*/ 	.byte	0x04, 0x17
        /*002a*/ 	.short	(.L_17 - .L_16)
.L_16:
        /*002c*/ 	.word	0x00000000
        /*0030*/ 	.short	0x0005
        /*0032*/ 	.short	0x0028
        /*0034*/ 	.byte	0x00, 0xf4, 0x21, 0x00


	//----- nvinfo : EIATTR_KPARAM_INFO
	.align		4
.L_17:
        /*0038*/ 	.byte	0x04, 0x17
        /*003a*/ 	.short	(.L_19 - .L_18)
.L_18:
        /*003c*/ 	.word	0x00000000
        /*0040*/ 	.short	0x0004
        /*0042*/ 	.short	0x0020
        /*0044*/ 	.byte	0x00, 0xf4, 0x21, 0x00


	//----- nvinfo : EIATTR_KPARAM_INFO
	.align		4
.L_19:
        /*0048*/ 	.byte	0x04, 0x17
        /*004a*/ 	.short	(.L_21 - .L_20)
.L_20:
        /*004c*/ 	.word	0x00000000
        /*0050*/ 	.short	0x0003
        /*0052*/ 	.short	0x0018
        /*0054*/ 	.byte	0x00, 0xf4, 0x21, 0x00


	//----- nvinfo : EIATTR_KPARAM_INFO
	.align		4
.L_21:
        /*0058*/ 	.byte	0x04, 0x17
        /*005a*/ 	.short	(.L_23 - .L_22)
.L_22:
        /*005c*/ 	.word	0x00000000
        /*0060*/ 	.short	0x0002
        /*0062*/ 	.short	0x0010
        /*0064*/ 	.byte	0x00, 0xf4, 0x21, 0x00


	//----- nvinfo : EIATTR_KPARAM_INFO
	.align		4
.L_23:
        /*0068*/ 	.byte	0x04, 0x17
        /*006a*/ 	.short	(.L_25 - .L_24)
.L_24:
        /*006c*/ 	.word	0x00000000
        /*0070*/ 	.short	0x0001
        /*0072*/ 	.short	0x0008
        /*0074*/ 	.byte	0x00, 0xf4, 0x21, 0x00


	//----- nvinfo : EIATTR_KPARAM_INFO
	.align		4
.L_25:
        /*0078*/ 	.byte	0x04, 0x17
        /*007a*/ 	.short	(.L_27 - .L_26)
.L_26:
        /*007c*/ 	.word	0x00000000
        /*0080*/ 	.short	0x0000
        /*0082*/ 	.short	0x0000
        /*0084*/ 	.byte	0x00, 0xf4, 0x21, 0x00


	//----- nvinfo : EIATTR_SPARSE_MMA_MASK
	.align		4
.L_27:
        /*0088*/ 	.byte	0x03, 0x50
        /*008a*/ 	.short	0x0000


	//----- nvinfo : EIATTR_MAXREG_COUNT
	.align		4
        /*008c*/ 	.byte	0x03, 0x1b
        /*008e*/ 	.short	0x00ff


	//----- nvinfo : EIATTR_EXIT_INSTR_OFFSETS
	.align		4
        /*0090*/ 	.byte	0x04, 0x1c
        /*0092*/ 	.short	(.L_29 - .L_28)


	//   ....[0]....
.L_28:
        /*0094*/ 	.word	0x000012f0


	//   ....[1]....
        /*0098*/ 	.word	0x00001390


	//----- nvinfo : EIATTR_REQNTID
	.align		4
.L_29:
        /*009c*/ 	.byte	0x04, 0x10
        /*009e*/ 	.short	(.L_31 - .L_30)
.L_30:
        /*00a0*/ 	.word	0x00000080
        /*00a4*/ 	.word	0x00000001
        /*00a8*/ 	.word	0x00000001


	//----- nvinfo : EIATTR_CBANK_PARAM_SIZE
	.align		4
.L_31:
        /*00ac*/ 	.byte	0x03, 0x19
        /*00ae*/ 	.short	0x0038


	//----- nvinfo : EIATTR_PARAM_CBANK
	.align		4
        /*00b0*/ 	.byte	0x04, 0x0a
        /*00b2*/ 	.short	(.L_33 - .L_32)
	.align		4
.L_32:
        /*00b4*/ 	.word	index@(.nv.constant0.triton_poi_fused__native_batch_norm_legit_no_training_relu_10)
        /*00b8*/ 	.short	0x0210
        /*00ba*/ 	.short	0x0038


	//----- nvinfo : EIATTR_SW_WAR
	.align		4
.L_33:
        /*00bc*/ 	.byte	0x04, 0x36
        /*00be*/ 	.short	(.L_35 - .L_34)
.L_34:
        /*00c0*/ 	.word	0x00000008
.L_35:


//--------------------- .nv.callgraph             --------------------------
	.section	.nv.callgraph,"",@"SHT_CUDA_CALLGRAPH"
	.align	4
	.sectionentsize	8
	.align		4
        /*0000*/ 	.word	0x00000000
	.align		4
        /*0004*/ 	.word	0xffffffff
	.align		4
        /*0008*/ 	.word	0x00000000
	.align		4
        /*000c*/ 	.word	0xfffffffe
	.align		4
        /*0010*/ 	.word	0x00000000
	.align		4
        /*0014*/ 	.word	0xfffffffd
	.align		4
        /*0018*/ 	.word	0x00000000
	.align		4
        /*001c*/ 	.word	0xfffffffc


//--------------------- .nv.constant4             --------------------------
	.section	.nv.constant4,"a",@progbits
	.align	8
	.align		8
.nv.constant4:
        /*0000*/ 	.dword	_$_str
	.align		8
        /*0008*/ 	.dword	_$_str_$_2


//--------------------- .text.triton_poi_fused__native_batch_norm_legit_no_training_relu_10 --------------------------
	.section	.text.triton_poi_fused__native_batch_norm_legit_no_training_relu_10,"ax",@progbits
	.sectionflags	@"SHF_BARRIERS=1"
	.align	128
        .global         triton_poi_fused__native_batch_norm_legit_no_training_relu_10
        .type           triton_poi_fused__native_batch_norm_legit_no_training_relu_10,@function
        .size           triton_poi_fused__native_batch_norm_legit_no_training_relu_10,(.L_x_1 - triton_poi_fused__native_batch_norm_legit_no_training_relu_10)
        .other          triton_poi_fused__native_batch_norm_legit_no_training_relu_10,@"STO_CUDA_ENTRY STV_DEFAULT"
triton_poi_fused__native_batch_norm_legit_no_training_relu_10:
.text.triton_poi_fused__native_batch_norm_legit_no_training_relu_10:
[----:B------:R-:W0:Y:S01]  /*0000*/  LDC R1, c[0x0][0x28] ;  /* 0x00000a00ff017b82 */ /* 0x000e220000000800 */
[----:B------:R-:W1:Y:S07]  /*0010*/  S2R R2, SR_TID.X ;  /* 0x0000000000027919 */ /* 0x000e6e0000002100 */
[----:B------:R-:W2:Y:S01]  /*0020*/  LDC.64 R20, c[0x0][0x218] ;  /* 0x00008600ff147b82 */ /* 0x000ea20000000a00 */
[----:B------:R-:W-:Y:S02]  /*0030*/  CS2R R8, SRZ ;  /* 0x0000000000087805 */ /* 0x000fe4000001ff00 */
[----:B------:R-:W-:Y:S01]  /*0040*/  CS2R R10, SRZ ;  /* 0x00000000000a7805 */ /* 0x000fe2000001ff00 */
[----:B------:R-:W3:Y:S01]  /*0050*/  S2R R3, SR_CTAID.Y ;  /* 0x0000000000037919 */ /* 0x000ee20000002600 */
[----:B------:R-:W-:Y:S01]  /*0060*/  ULDC.64 UR6, c[0x0][0x208] ;  /* 0x0000820000067ab9 */ /* 0x000fe20000000a00 */
[----:B------:R-:W4:Y:S02]  /*0070*/  S2R R0, SR_CTAID.X ;  /* 0x0000000000007919 */ /* 0x000f240000002500 */
[----:B------:R-:W5:Y:S08]  /*0080*/  LDC.64 R32, c[0x0][0x210] ;  /* 0x00008400ff207b82 */ /* 0x000f700000000a00 */
[----:B------:R-:W2:Y:S01]  /*0090*/  LDC.64 R28, c[0x0][0x220] ;  /* 0x00008800ff1c7b82 */ /* 0x000ea20000000a00 */
[----:B-1----:R-:W-:-:S02]  /*00a0*/  SHF.L.U32 R4, R2, 0x2, RZ ;  /* 0x0000000202047819 */ /* 0x002fc400000006ff */
[----:B---3--:R-:W-:Y:S02]  /*00b0*/  SHF.L.U32 R3, R3, 0xa, RZ ;  /* 0x0000000a03037819 */ /* 0x008fe400000006ff */
[----:B------:R-:W-:Y:S02]  /*00c0*/  LOP3.LUT R4, R4, 0x1fc, RZ, 0xc0, !PT ;  /* 0x000001fc04047812 */ /* 0x000fe400078ec0ff */
[----:B----4-:R-:W-:Y:S02]  /*00d0*/  ISETP.GE.AND P2, PT, R0, 0x3c1, PT ;  /* 0x000003c10000780c */ /* 0x010fe40003f46270 */
[----:B------:R-:W-:Y:S02]  /*00e0*/  LOP3.LUT R5, R3, R4, RZ, 0xfc, !PT ;  /* 0x0000000403057212 */ /* 0x000fe400078efcff */
[----:B------:R-:W-:Y:S02]  /*00f0*/  LOP3.LUT R12, R3, 0x200, R4, 0xfe, !PT ;  /* 0x00000200030c7812 */ /* 0x000fe400078efe04 */
[C---:B------:R-:W-:Y:S01]  /*0100*/  ISETP.GE.AND P1, PT, R5.reuse, 0x500, PT ;  /* 0x000005000500780c */ /* 0x040fe20003f26270 */
[C---:B------:R-:W-:Y:S01]  /*0110*/  IMAD.HI R6, R5.reuse, 0x66666667, RZ ;  /* 0x6666666705067827 */ /* 0x040fe200078e02ff */
[----:B------:R-:W-:-:S03]  /*0120*/  ISETP.LT.AND P0, PT, R5, 0x500, !P2 ;  /* 0x000005000500780c */ /* 0x000fc60005701270 */
[----:B------:R-:W-:Y:S01]  /*0130*/  IMAD.HI R13, R12, 0x66666667, RZ ;  /* 0x666666670c0d7827 */ /* 0x000fe200078e02ff */
[----:B------:R-:W-:-:S04]  /*0140*/  SHF.R.U32.HI R7, RZ, 0x1f, R6 ;  /* 0x0000001fff077819 */ /* 0x000fc80000011606 */
[----:B------:R-:W-:Y:S02]  /*0150*/  LEA.HI.SX32 R6, R6, R7, 0x19 ;  /* 0x0000000706067211 */ /* 0x000fe400078fcaff */
[----:B------:R-:W-:-:S03]  /*0160*/  SHF.R.U32.HI R14, RZ, 0x1f, R13 ;  /* 0x0000001fff0e7819 */ /* 0x000fc6000001160d */
[----:B------:R-:W-:Y:S01]  /*0170*/  IMAD R27, R6, -0x140, R5 ;  /* 0xfffffec0061b7824 */ /* 0x000fe200078e0205 */
[----:B------:R-:W-:Y:S02]  /*0180*/  CS2R R4, SRZ ;  /* 0x0000000000047805 */ /* 0x000fe4000001ff00 */
[----:B------:R-:W-:Y:S01]  /*0190*/  LEA.HI.SX32 R14, R13, R14, 0x19 ;  /* 0x0000000e0d0e7211 */ /* 0x000fe200078fcaff */
[----:B------:R-:W-:Y:S02]  /*01a0*/  IMAD R7, R0, 0x140, R27 ;  /* 0x0000014000077824 */ /* 0x000fe400078e021b */
[----:B--2---:R-:W-:-:S04]  /*01b0*/  IMAD.WIDE R16, R27, 0x4, R20 ;  /* 0x000000041b107825 */ /* 0x004fc800078e0214 */
[----:B------:R-:W-:Y:S01]  /*01c0*/  IMAD R19, R6, 0x4b140, R7 ;  /* 0x0004b14006137824 */ /* 0x000fe200078e0207 */
[----:B------:R-:W-:Y:S01]  /*01d0*/  CS2R R6, SRZ ;  /* 0x0000000000067805 */ /* 0x000fe2000001ff00 */
[----:B------:R1:W2:Y:S02]  /*01e0*/  @!P1 LDG.E.EL.128 R8, desc[UR6][R16.64] ;  /* 0x0000000610089981 */ /* 0x0002a4000c2e1d00 */
[----:B-----5:R-:W-:-:S05]  /*01f0*/  IMAD.WIDE R18, R19, 0x4, R32 ;  /* 0x0000000413127825 */ /* 0x020fca00078e0220 */
[----:B------:R3:W2:Y:S01]  /*0200*/  @P0 LDG.E.EL.128 R4, desc[UR6][R18.64] ;  /* 0x0000000612040981 */ /* 0x0006a2000c2e1d00 */
[----:B------:R-:W-:Y:S01]  /*0210*/  IMAD R25, R14, -0x140, R12 ;  /* 0xfffffec00e197824 */ /* 0x000fe200078e020c */
[----:B------:R-:W-:-:S03]  /*0220*/  ISETP.GE.AND P0, PT, R12, 0x500, PT ;  /* 0x000005000c00780c */ /* 0x000fc60003f06270 */
[----:B------:R-:W-:Y:S01]  /*0230*/  IMAD R13, R14, 0x4b140, R25 ;  /* 0x0004b1400e0d7824 */ /* 0x000fe200078e0219 */
[----:B------:R-:W-:-:S03]  /*0240*/  ISETP.LT.AND P2, PT, R12, 0x500, !P2 ;  /* 0x000005000c00780c */ /* 0x000fc60005741270 */
[----:B------:R-:W-:Y:S01]  /*0250*/  IMAD R13, R0, 0x140, R13 ;  /* 0x00000140000d7824 */ /* 0x000fe200078e020d */
[----:B------:R-:W-:Y:S02]  /*0260*/  CS2R R14, SRZ ;  /* 0x00000000000e7805 */ /* 0x000fe4000001ff00 */
[----:B-1----:R-:W-:Y:S02]  /*0270*/  CS2R R16, SRZ ;  /* 0x0000000000107805 */ /* 0x002fe4000001ff00 */
[----:B---3--:R-:W-:Y:S01]  /*0280*/  CS2R R18, SRZ ;  /* 0x0000000000127805 */ /* 0x008fe2000001ff00 */
[----:B------:R-:W-:Y:S01]  /*0290*/  IMAD.WIDE R32, R13, 0x4, R32 ;  /* 0x000000040d207825 */ /* 0x000fe200078e0220 */
[----:B------:R-:W-:Y:S02]  /*02a0*/  CS2R R12, SRZ ;  /* 0x00000000000c7805 */ /* 0x000fe4000001ff00 */
[----:B------:R-:W-:Y:S01]  /*02b0*/  CS2R R22, SRZ ;  /* 0x0000000000167805 */ /* 0x000fe2000001ff00 */
[----:B------:R-:W-:Y:S01]  /*02c0*/  IMAD.WIDE R34, R25, 0x4, R20 ;  /* 0x0000000419227825 */ /* 0x000fe200078e0214 */
[----:B------:R-:W-:-:S02]  /*02d0*/  CS2R R20, SRZ ;  /* 0x0000000000147805 */ /* 0x000fc4000001ff00 */
[----:B------:R-:W3:Y:S01]  /*02e0*/  @P2 LDG.E.EL.128 R12, desc[UR6][R32.64] ;  /* 0x00000006200c2981 */ /* 0x000ee2000c2e1d00 */
[----:B0-----:R-:W-:-:S03]  /*02f0*/  IMAD.WIDE R30, R27, 0x4, R28 ;  /* 0x000000041b1e7825 */ /* 0x001fc600078e021c */
[----:B------:R-:W3:Y:S04]  /*0300*/  @!P0 LDG.E.EL.128 R16, desc[UR6][R34.64] ;  /* 0x0000000622108981 */ /* 0x000ee8000c2e1d00 */
[----:B------:R-:W4:Y:S01]  /*0310*/  @!P1 LDG.E.EL.128 R20, desc[UR6][R30.64] ;  /* 0x000000061e149981 */ /* 0x000f22000c2e1d00 */
[----:B------:R-:W-:-:S04]  /*0320*/  IMAD.WIDE R28, R25, 0x4, R28 ;  /* 0x00000004191c7825 */ /* 0x000fc800078e021c */
[----:B--2---:R-:W-:Y:S01]  /*0330*/  FADD R8, -R8, R4 ;  /* 0x0000000408087221 */ /* 0x004fe20000000100 */
[----:B------:R-:W-:Y:S01]  /*0340*/  FADD R9, -R9, R5 ;  /* 0x0000000509097221 */ /* 0x000fe20000000100 */
[----:B------:R-:W-:Y:S01]  /*0350*/  FADD R10, -R10, R6 ;  /* 0x000000060a0a7221 */ /* 0x000fe20000000100 */
[----:B------:R-:W-:Y:S01]  /*0360*/  FADD R11, -R11, R7 ;  /* 0x000000070b0b7221 */ /* 0x000fe20000000100 */
[----:B------:R-:W-:Y:S02]  /*0370*/  CS2R R4, SRZ ;  /* 0x0000000000047805 */ /* 0x000fe4000001ff00 */
[----:B------:R-:W-:-:S06]  /*0380*/  CS2R R6, SRZ ;  /* 0x0000000000067805 */ /* 0x000fcc000001ff00 */
[----:B------:R0:W2:Y:S01]  /*0390*/  @!P0 LDG.E.EL.128 R4, desc[UR6][R28.64] ;  /* 0x000000061c048981 */ /* 0x0000a2000c2e1d00 */
[----:B---3--:R-:W-:Y:S01]  /*03a0*/  FADD R24, -R16, R12 ;  /* 0x0000000c10187221 */ /* 0x008fe20000000100 */
[----:B----4-:R-:W-:Y:S01]  /*03b0*/  FADD R16, R20, 0.0010000000474974513054 ;  /* 0x3a83126f14107421 */ /* 0x010fe20000000000 */
[----:B------:R-:W-:-:S05]  /*03c0*/  FADD R21, R21, 0.0010000000474974513054 ;  /* 0x3a83126f15157421 */ /* 0x000fca0000000000 */
[----:B------:R-:W1:Y:S08]  /*03d0*/  MUFU.SQRT R16, R16 ;  /* 0x0000001000107308 */ /* 0x000e700000002000 */
[----:B------:R-:W3:Y:S01]  /*03e0*/  MUFU.SQRT R21, R21 ;  /* 0x0000001500157308 */ /* 0x000ee20000002000 */
[----:B------:R-:W-:Y:S01]  /*03f0*/  FADD R23, R23, 0.0010000000474974513054 ;  /* 0x3a83126f17177421 */ /* 0x000fe20000000000 */
[----:B------:R-:W-:Y:S01]  /*0400*/  FADD R17, -R17, R13 ;  /* 0x0000000d11117221 */ /* 0x000fe20000000100 */
[----:B------:R-:W-:Y:S01]  /*0410*/  HFMA2.MMA R13, -RZ, RZ, 1.625, 0 ;  /* 0x3e800000ff0d7435 */ /* 0x000fe200000001ff */
[----:B-1----:R-:W-:-:S04]  /*0420*/  FSETP.GT.AND P3, PT, R16, 8.50705917302346158658e+37, PT ;  /* 0x7e8000001000780b */ /* 0x002fc80003f64000 */
[----:B------:R-:W1:Y:S01]  /*0430*/  MUFU.SQRT R20, R23 ;  /* 0x0000001700147308 */ /* 0x000e620000002000 */
[C---:B------:R-:W-:Y:S02]  /*0440*/  FSETP.GEU.AND P4, PT, R16.reuse, 1.175494350822287508e-38, PT ;  /* 0x008000001000780b */ /* 0x040fe40003f8e000 */
[C---:B---3--:R-:W-:Y:S02]  /*0450*/  FSETP.GT.AND P5, PT, R21.reuse, 8.50705917302346158658e+37, PT ;  /* 0x7e8000001500780b */ /* 0x048fe40003fa4000 */
[----:B------:R-:W-:Y:S01]  /*0460*/  FSETP.GEU.AND P2, PT, R21, 1.175494350822287508e-38, PT ;  /* 0x008000001500780b */ /* 0x000fe20003f4e000 */
[----:B------:R-:W-:Y:S01]  /*0470*/  FADD R19, -R19, R15 ;  /* 0x0000000f13137221 */ /* 0x000fe20000000100 */
[C---:B------:R-:W-:Y:S02]  /*0480*/  FSEL R15, R13.reuse, 1, P3 ;  /* 0x3f8000000d0f7808 */ /* 0x040fe40001800000 */
[----:B------:R-:W-:Y:S01]  /*0490*/  @P3 FMUL R16, R16, 0.25 ;  /* 0x3e80000010103820 */ /* 0x000fe20000400000 */
[----:B------:R-:W-:Y:S01]  /*04a0*/  FADD R14, -R18, R14 ;  /* 0x0000000e120e7221 */ /* 0x000fe20000000100 */
[----:B------:R-:W-:-:S03]  /*04b0*/  FSEL R18, R13, 1, P5 ;  /* 0x3f8000000d127808 */ /* 0x000fc60002800000 */
[----:B------:R-:W-:Y:S01]  /*04c0*/  @!P4 FMUL R16, R16, 16777216 ;  /* 0x4b8000001010c820 */ /* 0x000fe20000400000 */
[----:B------:R-:W-:Y:S01]  /*04d0*/  @!P4 FMUL R15, R15, 16777216 ;  /* 0x4b8000000f0fc820 */ /* 0x000fe20000400000 */
[----:B-1----:R-:W-:Y:S01]  /*04e0*/  FSETP.GT.AND P4, PT, R20, 8.50705917302346158658e+37, PT ;  /* 0x7e8000001400780b */ /* 0x002fe20003f84000 */
[----:B------:R-:W-:Y:S01]  /*04f0*/  @P5 FMUL R21, R21, 0.25 ;  /* 0x3e80000015155820 */ /* 0x000fe20000400000 */
[----:B------:R-:W-:-:S03]  /*0500*/  @!P2 FMUL R18, R18, 16777216 ;  /* 0x4b8000001212a820 */ /* 0x000fc60000400000 */
[----:B------:R-:W-:Y:S01]  /*0510*/  @!P2 FMUL R21, R21, 16777216 ;  /* 0x4b8000001515a820 */ /* 0x000fe20000400000 */
[----:B------:R-:W-:Y:S01]  /*0520*/  FSETP.GEU.AND P2, PT, R20, 1.175494350822287508e-38, PT ;  /* 0x008000001400780b */ /* 0x000fe20003f4e000 */
[----:B------:R-:W1:Y:S01]  /*0530*/  MUFU.RCP R16, R16 ;  /* 0x0000001000107308 */ /* 0x000e620000001000 */
[----:B------:R-:W-:-:S05]  /*0540*/  FADD R22, R22, 0.0010000000474974513054 ;  /* 0x3a83126f16167421 */ /* 0x000fca0000000000 */
[----:B------:R-:W-:Y:S02]  /*0550*/  @P4 FMUL R20, R20, 0.25 ;  /* 0x3e80000014144820 */ /* 0x000fe40000400000 */
[----:B------:R-:W3:Y:S04]  /*0560*/  MUFU.RCP R21, R21 ;  /* 0x0000001500157308 */ /* 0x000ee80000001000 */
[----:B------:R-:W-:-:S04]  /*0570*/  @!P2 FMUL R20, R20, 16777216 ;  /* 0x4b8000001414a820 */ /* 0x000fc80000400000 */
[----:B------:R-:W4:Y:S01]  /*0580*/  MUFU.SQRT R12, R22 ;  /* 0x00000016000c7308 */ /* 0x000f220000002000 */
[----:B-1----:R-:W-:-:S07]  /*0590*/  FMUL R15, R16, R15 ;  /* 0x0000000f100f7220 */ /* 0x002fce0000400000 */
[----:B0-----:R-:W0:Y:S01]  /*05a0*/  MUFU.RCP R28, R20 ;  /* 0x00000014001c7308 */ /* 0x001e220000001000 */
[----:B---3--:R-:W-:Y:S01]  /*05b0*/  FMUL R16, R21, R18 ;  /* 0x0000001215107220 */ /* 0x008fe20000400000 */
[----:B------:R-:W-:Y:S02]  /*05c0*/  FSEL R21, R13, 1, P4 ;  /* 0x3f8000000d157808 */ /* 0x000fe40002000000 */
[----:B----4-:R-:W-:-:S03]  /*05d0*/  FSETP.GT.AND P3, PT, R12, 8.50705917302346158658e+37, PT ;  /* 0x7e8000000c00780b */ /* 0x010fc60003f64000 */
[----:B------:R-:W-:Y:S01]  /*05e0*/  @!P2 FMUL R21, R21, 16777216 ;  /* 0x4b8000001515a820 */ /* 0x000fe20000400000 */
[----:B------:R-:W-:-:S03]  /*05f0*/  FSETP.GEU.AND P5, PT, R12, 1.175494350822287508e-38, PT ;  /* 0x008000000c00780b */ /* 0x000fc60003fae000 */
[----:B0-----:R-:W-:Y:S01]  /*0600*/  FMUL R28, R28, R21 ;  /* 0x000000151c1c7220 */ /* 0x001fe20000400000 */
[----:B------:R-:W-:-:S05]  /*0610*/  FSEL R18, R13, 1, P3 ;  /* 0x3f8000000d127808 */ /* 0x000fca0001800000 */
[----:B------:R-:W-:Y:S01]  /*0620*/  @P3 FMUL R12, R12, 0.25 ;  /* 0x3e8000000c0c3820 */ /* 0x000fe20000400000 */
[----:B------:R-:W-:-:S03]  /*0630*/  P2R R26, PR, RZ, 0x2 ;  /* 0x00000002ff1a7803 */ /* 0x000fc60000000000 */
[----:B------:R-:W-:Y:S01]  /*0640*/  @!P5 FMUL R12, R12, 16777216 ;  /* 0x4b8000000c0cd820 */ /* 0x000fe20000400000 */
[----:B------:R-:W-:Y:S01]  /*0650*/  @!P5 FMUL R18, R18, 16777216 ;  /* 0x4b8000001212d820 */ /* 0x000fe20000400000 */
[----:B------:R-:W-:Y:S01]  /*0660*/  FMUL R16, R16, R9 ;  /* 0x0000000910107220 */ /* 0x000fe20000400000 */
[----:B------:R-:W-:Y:S01]  /*0670*/  FMUL R15, R15, R8 ;  /* 0x000000080f0f7220 */ /* 0x000fe20000400000 */
[----:B------:R-:W-:Y:S01]  /*0680*/  CS2R R8, SRZ ;  /* 0x0000000000087805 */ /* 0x000fe2000001ff00 */
[----:B--2---:R-:W-:Y:S01]  /*0690*/  FADD R4, R4, 0.0010000000474974513054 ;  /* 0x3a83126f04047421 */ /* 0x004fe20000000000 */
[----:B------:R-:W-:Y:S01]  /*06a0*/  FADD R5, R5, 0.0010000000474974513054 ;  /* 0x3a83126f05057421 */ /* 0x000fe20000000000 */
[----:B------:R-:W-:-:S04]  /*06b0*/  FADD R6, R6, 0.0010000000474974513054 ;  /* 0x3a83126f06067421 */ /* 0x000fc80000000000 */
[----:B------:R-:W0:Y:S01]  /*06c0*/  MUFU.SQRT R4, R4 ;  /* 0x0000000400047308 */ /* 0x000e220000002000 */
[----:B------:R-:W-:-:S07]  /*06d0*/  FADD R21, R7, 0.0010000000474974513054 ;  /* 0x3a83126f07157421 */ /* 0x000fce0000000000 */
[----:B------:R-:W1:Y:S08]  /*06e0*/  MUFU.SQRT R22, R5 ;  /* 0x0000000500167308 */ /* 0x000e700000002000 */
[----:B------:R-:W2:Y:S01]  /*06f0*/  MUFU.SQRT R29, R6 ;  /* 0x00000006001d7308 */ /* 0x000ea20000002000 */
[----:B0-----:R-:W-:-:S07]  /*0700*/  FSETP.GT.AND P3, PT, R4, 8.50705917302346158658e+37, PT ;  /* 0x7e8000000400780b */ /* 0x001fce0003f64000 */
[----:B------:R-:W0:Y:S01]  /*0710*/  MUFU.SQRT R20, R21 ;  /* 0x0000001500147308 */ /* 0x000e220000002000 */
[----:B-1----:R-:W-:Y:S02]  /*0720*/  FSETP.GT.AND P4, PT, R22, 8.50705917302346158658e+37, PT ;  /* 0x7e8000001600780b */ /* 0x002fe40003f84000 */
[----:B--2---:R-:W-:Y:S02]  /*0730*/  FSETP.GT.AND P6, PT, R29, 8.50705917302346158658e+37, PT ;  /* 0x7e8000001d00780b */ /* 0x004fe40003fc4000 */
[C---:B------:R-:W-:Y:S01]  /*0740*/  FSETP.GEU.AND P2, PT, R4.reuse, 1.175494350822287508e-38, PT ;  /* 0x008000000400780b */ /* 0x040fe20003f4e000 */
[----:B------:R-:W-:Y:S01]  /*0750*/  @P3 FMUL R4, R4, 0.25 ;  /* 0x3e80000004043820 */ /* 0x000fe20000400000 */
[----:B------:R-:W-:Y:S02]  /*0760*/  FSEL R23, R13, 1, P3 ;  /* 0x3f8000000d177808 */ /* 0x000fe40001800000 */
[----:B------:R-:W-:Y:S02]  /*0770*/  FSETP.GEU.AND P3, PT, R22, 1.175494350822287508e-38, PT ;  /* 0x008000001600780b */ /* 0x000fe40003f6e000 */
[----:B0-----:R-:W-:-:S03]  /*0780*/  FSETP.GT.AND P1, PT, R20, 8.50705917302346158658e+37, PT ;  /* 0x7e8000001400780b */ /* 0x001fc60003f24000 */
[----:B------:R-:W-:Y:S01]  /*0790*/  @P4 FMUL R22, R22, 0.25 ;  /* 0x3e80000016164820 */ /* 0x000fe20000400000 */
[----:B------:R-:W-:Y:S02]  /*07a0*/  FSEL R5, R13, 1, P4 ;  /* 0x3f8000000d057808 */ /* 0x000fe40002000000 */
[C---:B------:R-:W-:Y:S01]  /*07b0*/  FSETP.GEU.AND P4, PT, R29.reuse, 1.175494350822287508e-38, PT ;  /* 0x008000001d00780b */ /* 0x040fe20003f8e000 */
[----:B------:R-:W-:Y:S01]  /*07c0*/  @P6 FMUL R29, R29, 0.25 ;  /* 0x3e8000001d1d6820 */ /* 0x000fe20000400000 */
[C---:B------:R-:W-:Y:S02]  /*07d0*/  FSEL R6, R13.reuse, 1, P6 ;  /* 0x3f8000000d067808 */ /* 0x040fe40003000000 */
[----:B------:R-:W-:Y:S02]  /*07e0*/  FSEL R7, R13, 1, P1 ;  /* 0x3f8000000d077808 */ /* 0x000fe40000800000 */
[----:B------:R-:W0:Y:S01]  /*07f0*/  MUFU.RCP R13, R12 ;  /* 0x0000000c000d7308 */ /* 0x000e220000001000 */
[C---:B------:R-:W-:Y:S01]  /*0800*/  FSETP.GEU.AND P6, PT, R20.reuse, 1.175494350822287508e-38, PT ;  /* 0x008000001400780b */ /* 0x040fe20003fce000 */
[----:B------:R-:W-:Y:S01]  /*0810*/  @P1 FMUL R20, R20, 0.25 ;  /* 0x3e80000014141820 */ /* 0x000fe20000400000 */
[----:B------:R-:W-:Y:S01]  /*0820*/  @!P3 FMUL R22, R22, 16777216 ;  /* 0x4b8000001616b820 */ /* 0x000fe20000400000 */
[----:B------:R-:W-:-:S10]  /*0830*/  @!P2 FMUL R4, R4, 16777216 ;  /* 0x4b8000000404a820 */ /* 0x000fd40000400000 */
[----:B------:R-:W-:Y:S01]  /*0840*/  @!P6 FMUL R20, R20, 16777216 ;  /* 0x4b8000001414e820 */ /* 0x000fe20000400000 */
[----:B0-----:R-:W-:-:S03]  /*0850*/  FMUL R13, R13, R18 ;  /* 0x000000120d0d7220 */ /* 0x001fc60000400000 */
[----:B------:R0:W1:Y:S01]  /*0860*/  MUFU.RCP R18, R20 ;  /* 0x0000001400127308 */ /* 0x0000620000001000 */
[----:B------:R-:W-:Y:S01]  /*0870*/  FMUL R21, R13, R10 ;  /* 0x0000000a0d157220 */ /* 0x000fe20000400000 */
[----:B------:R-:W-:Y:S01]  /*0880*/  @!P4 FMUL R29, R29, 16777216 ;  /* 0x4b8000001d1dc820 */ /* 0x000fe20000400000 */
[----:B------:R-:W2:Y:S01]  /*0890*/  LDC.64 R12, c[0x0][0x228] ;  /* 0x00008a00ff0c7b82 */ /* 0x000ea20000000a00 */
[----:B0-----:R-:W-:-:S07]  /*08a0*/  FMUL R20, R28, R11 ;  /* 0x0000000b1c147220 */ /* 0x001fce0000400000 */
[----:B------:R-:W0:Y:S01]  /*08b0*/  LDC.64 R10, c[0x0][0x230] ;  /* 0x00008c00ff0a7b82 */ /* 0x000e220000000a00 */
[----:B------:R-:W-:Y:S08]  /*08c0*/  MUFU.RCP R22, R22 ;  /* 0x0000001600167308 */ /* 0x000ff00000001000 */
[----:B------:R-:W3:Y:S08]  /*08d0*/  MUFU.RCP R29, R29 ;  /* 0x0000001d001d7308 */ /* 0x000ef00000001000 */
[----:B------:R-:W4:Y:S01]  /*08e0*/  MUFU.RCP R4, R4 ;  /* 0x0000000400047308 */ /* 0x000f220000001000 */
[----:B------:R-:W-:Y:S01]  /*08f0*/  ISETP.NE.AND P1, PT, R26, RZ, PT ;  /* 0x000000ff1a00720c */ /* 0x000fe20003f25270 */
[----:B------:R-:W-:Y:S01]  /*0900*/  @!P6 FMUL R7, R7, 16777216 ;  /* 0x4b8000000707e820 */ /* 0x000fe20000400000 */
[----:B------:R-:W-:Y:S01]  /*0910*/  @!P4 FMUL R6, R6, 16777216 ;  /* 0x4b8000000606c820 */ /* 0x000fe20000400000 */
[----:B------:R-:W-:Y:S01]  /*0920*/  @!P3 FMUL R5, R5, 16777216 ;  /* 0x4b8000000505b820 */ /* 0x000fe20000400000 */
[----:B------:R-:W-:Y:S01]  /*0930*/  @!P2 FMUL R23, R23, 16777216 ;  /* 0x4b8000001717a820 */ /* 0x000fe20000400000 */
[----:B-1----:R-:W-:Y:S01]  /*0940*/  FMUL R18, R18, R7 ;  /* 0x0000000712127220 */ /* 0x002fe20000400000 */
[----:B---3--:R-:W-:Y:S01]  /*0950*/  FMUL R29, R29, R6 ;  /* 0x000000061d1d7220 */ /* 0x008fe20000400000 */
[----:B------:R-:W-:Y:S01]  /*0960*/  FMUL R26, R22, R5 ;  /* 0x00000005161a7220 */ /* 0x000fe20000400000 */
[----:B0-----:R-:W-:Y:S01]  /*0970*/  IMAD.WIDE R32, R27, 0x4, R10 ;  /* 0x000000041b207825 */ /* 0x001fe200078e020a */
[----:B------:R-:W-:-:S03]  /*0980*/  CS2R R6, SRZ ;  /* 0x0000000000067805 */ /* 0x000fc6000001ff00 */
[----:B------:R-:W-:Y:S01]  /*0990*/  IMAD.WIDE R30, R25, 0x4, R10 ;  /* 0x00000004191e7825 */ /* 0x000fe200078e020a */
[----:B------:R-:W-:-:S03]  /*09a0*/  CS2R R10, SRZ ;  /* 0x00000000000a7805 */ /* 0x000fc6000001ff00 */
[----:B----4-:R-:W-:Y:S01]  /*09b0*/  FMUL R23, R4, R23 ;  /* 0x0000001704177220 */ /* 0x010fe20000400000 */
[----:B------:R-:W-:Y:S01]  /*09c0*/  CS2R R4, SRZ ;  /* 0x0000000000047805 */ /* 0x000fe2000001ff00 */
[--C-:B--2---:R-:W-:Y:S01]  /*09d0*/  IMAD.WIDE R34, R27, 0x4, R12.reuse ;  /* 0x000000041b227825 */ /* 0x104fe200078e020c */
[----:B------:R-:W2:Y:S04]  /*09e0*/  @!P1 LDG.E.EL.128 R8, desc[UR6][R32.64] ;  /* 0x0000000620089981 */ /* 0x000ea8000c2e1d00 */
[----:B------:R-:W2:Y:S01]  /*09f0*/  @!P1 LDG.E.EL.128 R4, desc[UR6][R34.64] ;  /* 0x0000000622049981 */ /* 0x000ea2000c2e1d00 */
[----:B------:R-:W-:Y:S01]  /*0a00*/  FMUL R22, R18, R19 ;  /* 0x0000001312167220 */ /* 0x000fe20000400000 */
[----:B------:R-:W-:Y:S01]  /*0a10*/  FMUL R29, R29, R14 ;  /* 0x0000000e1d1d7220 */ /* 0x000fe20000400000 */
[----:B------:R-:W-:Y:S01]  /*0a20*/  IMAD.WIDE R18, R25, 0x4, R12 ;  /* 0x0000000419127825 */ /* 0x000fe200078e020c */
[----:B------:R-:W-:-:S03]  /*0a30*/  CS2R R12, SRZ ;  /* 0x00000000000c7805 */ /* 0x000fc6000001ff00 */
[----:B------:R-:W-:Y:S01]  /*0a40*/  FMUL R26, R26, R17 ;  /* 0x000000111a1a7220 */ /* 0x000fe20000400000 */
[----:B------:R-:W0:Y:S01]  /*0a50*/  S2UR UR5, SR_CgaCtaId ;  /* 0x00000000000579c3 */ /* 0x000e220000008800 */
[----:B------:R-:W-:Y:S01]  /*0a60*/  FMUL R23, R23, R24 ;  /* 0x0000001817177220 */ /* 0x000fe20000400000 */
[----:B------:R-:W-:Y:S01]  /*0a70*/  UMOV UR4, 0x400 ;  /* 0x0000040000047882 */ /* 0x000fe20000000000 */
[----:B------:R-:W-:Y:S01]  /*0a80*/  ISETP.GE.AND P6, PT, R0, 0x3c1, PT ;  /* 0x000003c10000780c */ /* 0x000fe20003fc6270 */
[----:B--2---:R-:W-:Y:S01]  /*0a90*/  FFMA R4, R15, R4, R8 ;  /* 0x000000040f047223 */ /* 0x004fe20000000008 */
[----:B------:R-:W-:Y:S01]  /*0aa0*/  CS2R R14, SRZ ;  /* 0x00000000000e7805 */ /* 0x000fe2000001ff00 */
[----:B------:R-:W-:Y:S01]  /*0ab0*/  FFMA R5, R16, R5, R9 ;  /* 0x0000000510057223 */ /* 0x000fe20000000009 */
[----:B------:R-:W-:-:S04]  /*0ac0*/  CS2R R16, SRZ ;  /* 0x0000000000107805 */ /* 0x000fc8000001ff00 */
[----:B------:R1:W2:Y:S02]  /*0ad0*/  @!P0 LDG.E.EL.128 R12, desc[UR6][R18.64] ;  /* 0x00000006120c8981 */ /* 0x0002a4000c2e1d00 */
[----:B-1----:R-:W-:-:S06]  /*0ae0*/  CS2R R18, SRZ ;  /* 0x0000000000127805 */ /* 0x002fcc000001ff00 */
[----:B------:R1:W2:Y:S01]  /*0af0*/  @!P0 LDG.E.EL.128 R16, desc[UR6][R30.64] ;  /* 0x000000061e108981 */ /* 0x0002a2000c2e1d00 */
[----:B------:R-:W-:Y:S01]  /*0b00*/  LOP3.LUT R8, R3, 0x7f, R2, 0xf8, !PT ;  /* 0x0000007f03087812 */ /* 0x000fe200078ef802 */
[----:B------:R-:W-:Y:S02]  /*0b10*/  FFMA R10, R21, R6, R10 ;  /* 0x00000006150a7223 */ /* 0x000fe4000000000a */
[----:B------:R-:W3:Y:S02]  /*0b20*/  S2R R6, SR_TID.X ;  /* 0x0000000000067919 */ /* 0x000ee40000002100 */
[----:B------:R-:W-:-:S05]  /*0b30*/  IMAD.HI R9, R8, 0x66666667, RZ ;  /* 0x6666666708097827 */ /* 0x000fca00078e02ff */
[----:B------:R-:W-:-:S04]  /*0b40*/  SHF.R.U32.HI R28, RZ, 0x1f, R9 ;  /* 0x0000001fff1c7819 */ /* 0x000fc80000011609 */
[----:B------:R-:W-:Y:S01]  /*0b50*/  LEA.HI.SX32 R9, R9, R28, 0x19 ;  /* 0x0000001c09097211 */ /* 0x000fe200078fcaff */
[----:B------:R-:W-:Y:S01]  /*0b60*/  FFMA R11, R20, R7, R11 ;  /* 0x00000007140b7223 */ /* 0x000fe2000000000b */
[----:B------:R-:W-:-:S03]  /*0b70*/  LOP3.LUT R20, R2, 0x7f, RZ, 0xc0, !PT ;  /* 0x0000007f02147812 */ /* 0x000fc600078ec0ff */
[----:B------:R-:W-:-:S04]  /*0b80*/  IMAD R7, R9, -0x140, R8 ;  /* 0xfffffec009077824 */ /* 0x000fc800078e0208 */
[----:B------:R-:W-:Y:S01]  /*0b90*/  IMAD R2, R7, 0x3c1, R0 ;  /* 0x000003c107027824 */ /* 0x000fe200078e0200 */
[----:B------:R-:W-:-:S03]  /*0ba0*/  LOP3.LUT R7, R3, 0x80, R20, 0xfe, !PT ;  /* 0x0000008003077812 */ /* 0x000fc600078efe14 */
[----:B------:R-:W-:Y:S02]  /*0bb0*/  IMAD R2, R9, 0x168600, R2 ;  /* 0x0016860009027824 */ /* 0x000fe400078e0202 */
[----:B------:R-:W-:Y:S01]  /*0bc0*/  IMAD.HI R9, R7, 0x66666667, RZ ;  /* 0x6666666707097827 */ /* 0x000fe200078e02ff */
[----:B------:R-:W-:-:S04]  /*0bd0*/  FSETP.GEU.AND P1, PT, R4, RZ, PT ;  /* 0x000000ff0400720b */ /* 0x000fc80003f2e000 */
[----:B------:R-:W-:Y:S02]  /*0be0*/  SHF.R.U32.HI R24, RZ, 0x1f, R9 ;  /* 0x0000001fff187819 */ /* 0x000fe40000011609 */
[----:B-1----:R-:W-:Y:S02]  /*0bf0*/  FSEL R30, R4, RZ, P1 ;  /* 0x000000ff041e7208 */ /* 0x002fe40000800000 */
[----:B------:R-:W-:Y:S02]  /*0c00*/  LEA.HI.SX32 R24, R9, R24, 0x19 ;  /* 0x0000001809187211 */ /* 0x000fe400078fcaff */
[----:B---3--:R-:W-:Y:S02]  /*0c10*/  SHF.L.U32 R9, R6, 0x2, RZ ;  /* 0x0000000206097819 */ /* 0x008fe400000006ff */
[----:B------:R-:W-:Y:S01]  /*0c20*/  FSETP.GEU.AND P1, PT, R5, RZ, PT ;  /* 0x000000ff0500720b */ /* 0x000fe20003f2e000 */
[----:B0-----:R-:W-:Y:S01]  /*0c30*/  UPRMT UR4, UR5, 0x654, UR4 ;  /* 0x0000065405047896 */ /* 0x001fe20008000004 */
[----:B------:R-:W-:-:S02]  /*0c40*/  LOP3.LUT R21, R9, 0x1fc, RZ, 0xc0, !PT ;  /* 0x000001fc09157812 */ /* 0x000fc400078ec0ff */
[----:B------:R-:W-:Y:S02]  /*0c50*/  FSEL R32, R5, RZ, P1 ;  /* 0x000000ff05207208 */ /* 0x000fe40000800000 */
[----:B------:R-:W-:Y:S01]  /*0c60*/  FSETP.GEU.AND P1, PT, R10, RZ, PT ;  /* 0x000000ff0a00720b */ /* 0x000fe20003f2e000 */
[----:B------:R-:W-:Y:S01]  /*0c70*/  IMAD R9, R24, -0x140, R7 ;  /* 0xfffffec018097824 */ /* 0x000fe200078e0207 */
[----:B------:R-:W-:Y:S02]  /*0c80*/  ISETP.LT.AND P0, PT, R7, 0x500, !P6 ;  /* 0x000005000700780c */ /* 0x000fe40007701270 */
[----:B------:R-:W-:Y:S02]  /*0c90*/  LEA R7, R21, UR4, 0x3 ;  /* 0x0000000415077c11 */ /* 0x000fe4000f8e18ff */
[----:B------:R-:W-:Y:S02]  /*0ca0*/  FSEL R10, R10, RZ, P1 ;  /* 0x000000ff0a0a7208 */ /* 0x000fe40000800000 */
[C---:B------:R-:W-:Y:S01]  /*0cb0*/  FSETP.GEU.AND P1, PT, R11.reuse, RZ, PT ;  /* 0x000000ff0b00720b */ /* 0x040fe20003f2e000 */
[----:B------:R0:W-:Y:S04]  /*0cc0*/  STS [R7], R30 ;  /* 0x0000001e07007388 */ /* 0x0001e80000000800 */
[----:B------:R-:W-:Y:S01]  /*0cd0*/  STS [R7+0x8], R32 ;  /* 0x0000082007007388 */ /* 0x000fe20000000800 */
[----:B0-----:R-:W-:-:S03]  /*0ce0*/  FSEL R30, R11, RZ, P1 ;  /* 0x000000ff0b1e7208 */ /* 0x001fc60000800000 */
[----:B------:R0:W-:Y:S04]  /*0cf0*/  STS [R7+0x10], R10 ;  /* 0x0000100a07007388 */ /* 0x0001e80000000800 */
[----:B------:R1:W-:Y:S01]  /*0d00*/  STS [R7+0x18], R30 ;  /* 0x0000181e07007388 */ /* 0x0003e20000000800 */
[----:B------:R-:W-:Y:S01]  /*0d10*/  LOP3.LUT R5, R3, 0x100, R20, 0xfe, !PT ;  /* 0x0000010003057812 */ /* 0x000fe200078efe14 */
[----:B------:R-:W-:Y:S01]  /*0d20*/  IMAD R9, R9, 0x3c1, R0 ;  /* 0x000003c109097824 */ /* 0x000fe200078e0200 */
[----:B------:R-:W-:-:S03]  /*0d30*/  LOP3.LUT R3, R3, 0x180, R20, 0xfe, !PT ;  /* 0x0000018003037812 */ /* 0x000fc600078efe14 */
[----:B------:R-:W-:Y:S02]  /*0d40*/  IMAD R4, R24, 0x168600, R9 ;  /* 0x0016860018047824 */ /* 0x000fe400078e0209 */
[----:B------:R-:W-:Y:S01]  /*0d50*/  IMAD.HI R24, R3, 0x66666667, RZ ;  /* 0x6666666703187827 */ /* 0x000fe200078e02ff */
[----:B------:R-:W-:Y:S02]  /*0d60*/  LOP3.LUT R6, R6, 0x7f, RZ, 0xc0, !PT ;  /* 0x0000007f06067812 */ /* 0x000fe400078ec0ff */
[----:B------:R-:W-:Y:S02]  /*0d70*/  LOP3.LUT R25, R20, 0x100, RZ, 0xfc, !PT ;  /* 0x0000010014197812 */ /* 0x000fe400078efcff */
[----:B------:R-:W-:Y:S02]  /*0d80*/  SHF.R.U32.HI R9, RZ, 0x1f, R24 ;  /* 0x0000001fff097819 */ /* 0x000fe40000011618 */
[----:B------:R-:W-:Y:S02]  /*0d90*/  LOP3.LUT R6, R6, 0x180, RZ, 0xfc, !PT ;  /* 0x0000018006067812 */ /* 0x000fe400078efcff */
[----:B------:R-:W-:-:S02]  /*0da0*/  LEA.HI.SX32 R24, R24, R9, 0x19 ;  /* 0x0000000918187211 */ /* 0x000fc400078fcaff */
[----:B------:R-:W-:Y:S02]  /*0db0*/  LEA R25, R25, UR4, 0x3 ;  /* 0x0000000419197c11 */ /* 0x000fe4000f8e18ff */
[----:B------:R-:W-:Y:S01]  /*0dc0*/  LEA R9, R6, UR4, 0x3 ;  /* 0x0000000406097c11 */ /* 0x000fe2000f8e18ff */
[----:B------:R-:W-:-:S05]  /*0dd0*/  IMAD.HI R28, R5, 0x66666667, RZ ;  /* 0x66666667051c7827 */ /* 0x000fca00078e02ff */
[----:B------:R-:W-:-:S04]  /*0de0*/  SHF.R.U32.HI R11, RZ, 0x1f, R28 ;  /* 0x0000001fff0b7819 */ /* 0x000fc8000001161c */
[----:B------:R-:W-:Y:S02]  /*0df0*/  LEA.HI.SX32 R28, R28, R11, 0x19 ;  /* 0x0000000b1c1c7211 */ /* 0x000fe400078fcaff */
[----:B0-----:R-:W0:Y:S08]  /*0e00*/  LDC.64 R10, c[0x0][0x238] ;  /* 0x00008e00ff0a7b82 */ /* 0x001e300000000a00 */
[----:B------:R-:W-:Y:S01]  /*0e10*/  BAR.SYNC.DEFER_BLOCKING 0x0 ;  /* 0x0000000000007b1d */ /* 0x000fe20000010000 */
[----:B--2---:R-:W-:Y:S01]  /*0e20*/  FFMA R12, R23, R12, R16 ;  /* 0x0000000c170c7223 */ /* 0x004fe20000000010 */
[----:B------:R-:W-:Y:S01]  /*0e30*/  FFMA R13, R26, R13, R17 ;  /* 0x0000000d1a0d7223 */ /* 0x000fe20000000011 */
[----:B------:R-:W-:Y:S01]  /*0e40*/  FFMA R14, R29, R14, R18 ;  /* 0x0000000e1d0e7223 */ /* 0x000fe20000000012 */
[----:B------:R-:W-:Y:S01]  /*0e50*/  FFMA R19, R22, R15, R19 ;  /* 0x0000000f16137223 */ /* 0x000fe20000000013 */
[----:B------:R-:W-:-:S02]  /*0e60*/  LOP3.LUT R15, R20, 0x80, RZ, 0xfc, !PT ;  /* 0x00000080140f7812 */ /* 0x000fc400078efcff */
[----:B------:R-:W-:Y:S02]  /*0e70*/  LEA R16, R20, UR4, 0x3 ;  /* 0x0000000414107c11 */ /* 0x000fe4000f8e18ff */
[----:B------:R-:W-:Y:S02]  /*0e80*/  LEA R15, R15, UR4, 0x3 ;  /* 0x000000040f0f7c11 */ /* 0x000fe4000f8e18ff */
[----:B------:R-:W-:Y:S01]  /*0e90*/  FSETP.GEU.AND P2, PT, R14, RZ, PT ;  /* 0x000000ff0e00720b */ /* 0x000fe20003f4e000 */
[----:B------:R-:W2:Y:S01]  /*0ea0*/  LDS R17, [R16] ;  /* 0x0000000010117984 */ /* 0x000ea20000000800 */
[----:B------:R-:W-:Y:S02]  /*0eb0*/  FSETP.GEU.AND P3, PT, R13, RZ, PT ;  /* 0x000000ff0d00720b */ /* 0x000fe40003f6e000 */
[----:B------:R-:W-:Y:S02]  /*0ec0*/  FSETP.GEU.AND P4, PT, R12, RZ, PT ;  /* 0x000000ff0c00720b */ /* 0x000fe40003f8e000 */
[----:B-1----:R-:W-:-:S02]  /*0ed0*/  FSEL R30, R14, RZ, P2 ;  /* 0x000000ff0e1e7208 */ /* 0x002fc40001000000 */
[----:B------:R-:W-:Y:S01]  /*0ee0*/  FSEL R26, R13, RZ, P3 ;  /* 0x000000ff0d1a7208 */ /* 0x000fe20001800000 */
[----:B------:R-:W1:Y:S01]  /*0ef0*/  LDS R14, [R15] ;  /* 0x000000000f0e7984 */ /* 0x000e620000000800 */
[----:B------:R-:W-:-:S03]  /*0f00*/  FSEL R6, R12, RZ, P4 ;  /* 0x000000ff0c067208 */ /* 0x000fc60002000000 */
[----:B------:R-:W3:Y:S04]  /*0f10*/  LDS R13, [R25] ;  /* 0x00000000190d7984 */ /* 0x000ee80000000800 */
[----:B------:R-:W4:Y:S01]  /*0f20*/  LDS R12, [R9] ;  /* 0x00000000090c7984 */ /* 0x000f220000000800 */
[----:B------:R-:W-:Y:S01]  /*0f30*/  BAR.SYNC.DEFER_BLOCKING 0x0 ;  /* 0x0000000000007b1d */ /* 0x000fe20000010000 */
[----:B------:R-:W-:-:S04]  /*0f40*/  FSETP.GEU.AND P1, PT, R19, RZ, PT ;  /* 0x000000ff1300720b */ /* 0x000fc80003f2e000 */
[----:B------:R-:W-:Y:S02]  /*0f50*/  FSEL R32, R19, RZ, P1 ;  /* 0x000000ff13207208 */ /* 0x000fe40000800000 */
[----:B------:R-:W-:Y:S01]  /*0f60*/  LOP3.LUT R18, R8, 0x300, RZ, 0xfc, !PT ;  /* 0x0000030008127812 */ /* 0x000fe200078efcff */
[----:B------:R5:W-:Y:S04]  /*0f70*/  STS [R7], R6 ;  /* 0x0000000607007388 */ /* 0x000be80000000800 */
[----:B------:R-:W-:Y:S04]  /*0f80*/  STS [R7+0x8], R26 ;  /* 0x0000081a07007388 */ /* 0x000fe80000000800 */
[----:B------:R-:W-:Y:S04]  /*0f90*/  STS [R7+0x10], R30 ;  /* 0x0000101e07007388 */ /* 0x000fe80000000800 */
[----:B------:R0:W-:Y:S01]  /*0fa0*/  STS [R7+0x18], R32 ;  /* 0x0000182007007388 */ /* 0x0001e20000000800 */
[----:B------:R-:W-:Y:S01]  /*0fb0*/  BAR.SYNC.DEFER_BLOCKING 0x0 ;  /* 0x0000000000007b1d */ /* 0x000fe20000010000 */
[----:B------:R-:W-:Y:S01]  /*0fc0*/  ISETP.LT.AND P1, PT, R5, 0x500, !P6 ;  /* 0x000005000500780c */ /* 0x000fe20007721270 */
[----:B------:R-:W-:-:S02]  /*0fd0*/  IMAD R5, R28, -0x140, R5 ;  /* 0xfffffec01c057824 */ /* 0x000fc400078e0205 */
[----:B------:R-:W-:Y:S01]  /*0fe0*/  IMAD.HI R23, R18, 0x66666667, RZ ;  /* 0x6666666712177827 */ /* 0x000fe200078e02ff */
[----:B------:R-:W-:-:S03]  /*0ff0*/  ISETP.LT.AND P2, PT, R8, 0x500, !P6 ;  /* 0x000005000800780c */ /* 0x000fc60007741270 */
[----:B------:R-:W-:Y:S01]  /*1000*/  IMAD R21, R5, 0x3c1, R0 ;  /* 0x000003c105157824 */ /* 0x000fe200078e0200 */
[----:B-----5:R-:W-:Y:S02]  /*1010*/  SHF.R.U32.HI R6, RZ, 0x1f, R23 ;  /* 0x0000001fff067819 */ /* 0x020fe40000011617 */
[C---:B------:R-:W-:Y:S02]  /*1020*/  LOP3.LUT R19, R8.reuse, 0x280, RZ, 0xfc, !PT ;  /* 0x0000028008137812 */ /* 0x040fe400078efcff */
[----:B------:R-:W-:Y:S02]  /*1030*/  LOP3.LUT R20, R8, 0x200, RZ, 0xfc, !PT ;  /* 0x0000020008147812 */ /* 0x000fe400078efcff */
[----:B------:R-:W-:Y:S01]  /*1040*/  LEA.HI.SX32 R23, R23, R6, 0x19 ;  /* 0x0000000617177211 */ /* 0x000fe200078fcaff */
[----:B0-----:R-:W-:Y:S01]  /*1050*/  IMAD.WIDE R6, R2, 0x4, R10 ;  /* 0x0000000402067825 */ /* 0x001fe200078e020a */
[----:B------:R-:W0:Y:S04]  /*1060*/  LDS R16, [R16] ;  /* 0x0000000010107984 */ /* 0x000e280000000800 */
[----:B------:R-:W5:Y:S04]  /*1070*/  LDS R15, [R15] ;  /* 0x000000000f0f7984 */ /* 0x000f680000000800 */
[----:B------:R1:W0:Y:S01]  /*1080*/  LDS R5, [R25] ;  /* 0x0000000019057984 */ /* 0x0002220000000800 */
[----:B------:R-:W-:-:S04]  /*1090*/  IMAD.HI R22, R19, 0x66666667, RZ ;  /* 0x6666666713167827 */ /* 0x000fc800078e02ff */
[----:B------:R-:W-:Y:S01]  /*10a0*/  IMAD.HI R26, R20, 0x66666667, RZ ;  /* 0x66666667141a7827 */ /* 0x000fe200078e02ff */
[----:B--2---:R2:W-:Y:S01]  /*10b0*/  @P2 STG.E desc[UR6][R6.64], R17 ;  /* 0x0000001106002986 */ /* 0x0045e2000c101906 */
[----:B------:R-:W-:Y:S02]  /*10c0*/  SHF.R.U32.HI R27, RZ, 0x1f, R22 ;  /* 0x0000001fff1b7819 */ /* 0x000fe40000011616 */
[----:B------:R-:W-:Y:S01]  /*10d0*/  ISETP.LT.AND P2, PT, R3, 0x500, !P6 ;  /* 0x000005000300780c */ /* 0x000fe20007741270 */
[----:B------:R-:W-:Y:S01]  /*10e0*/  IMAD R3, R24, -0x140, R3 ;  /* 0xfffffec018037824 */ /* 0x000fe200078e0203 */
[----:B------:R-:W-:Y:S02]  /*10f0*/  SHF.R.U32.HI R29, RZ, 0x1f, R26 ;  /* 0x0000001fff1d7819 */ /* 0x000fe4000001161a */
[----:B------:R-:W-:Y:S01]  /*1100*/  LEA.HI.SX32 R22, R22, R27, 0x19 ;  /* 0x0000001b16167211 */ /* 0x000fe200078fcaff */
[----:B------:R-:W-:Y:S01]  /*1110*/  IMAD R31, R3, 0x3c1, R0 ;  /* 0x000003c1031f7824 */ /* 0x000fe200078e0200 */
[----:B------:R-:W-:Y:S01]  /*1120*/  LEA.HI.SX32 R27, R26, R29, 0x19 ;  /* 0x0000001d1a1b7211 */ /* 0x000fe200078fcaff */
[----:B------:R-:W-:Y:S01]  /*1130*/  IMAD R3, R23, -0x140, R18 ;  /* 0xfffffec017037824 */ /* 0x000fe200078e0212 */
[----:B------:R-:W-:Y:S01]  /*1140*/  ISETP.LT.AND P3, PT, R18, 0x500, !P6 ;  /* 0x000005001200780c */ /* 0x000fe20007761270 */
[----:B-1----:R-:W-:-:S02]  /*1150*/  IMAD R25, R22, -0x140, R19 ;  /* 0xfffffec016197824 */ /* 0x002fc400078e0213 */
[----:B------:R-:W-:Y:S02]  /*1160*/  IMAD R29, R27, -0x140, R20 ;  /* 0xfffffec01b1d7824 */ /* 0x000fe400078e0214 */
[----:B------:R-:W-:Y:S02]  /*1170*/  IMAD R18, R3, 0x3c1, R0 ;  /* 0x000003c103127824 */ /* 0x000fe400078e0200 */
[----:B------:R-:W-:Y:S01]  /*1180*/  IMAD.WIDE R2, R4, 0x4, R10 ;  /* 0x0000000404027825 */ /* 0x000fe200078e020a */
[----:B------:R-:W-:Y:S02]  /*1190*/  LOP3.LUT R8, R8, 0x380, RZ, 0xfc, !PT ;  /* 0x0000038008087812 */ /* 0x000fe400078efcff */
[----:B------:R-:W-:Y:S01]  /*11a0*/  ISETP.LT.AND P5, PT, R20, 0x500, !P6 ;  /* 0x000005001400780c */ /* 0x000fe200077a1270 */
[--C-:B--2---:R-:W-:Y:S01]  /*11b0*/  IMAD R6, R29, 0x3c1, R0.reuse ;  /* 0x000003c11d067824 */ /* 0x104fe200078e0200 */
[----:B------:R-:W-:Y:S01]  /*11c0*/  ISETP.LT.AND P4, PT, R19, 0x500, !P6 ;  /* 0x000005001300780c */ /* 0x000fe20007781270 */
[----:B------:R-:W-:Y:S01]  /*11d0*/  IMAD R25, R25, 0x3c1, R0 ;  /* 0x000003c119197824 */ /* 0x000fe200078e0200 */
[----:B------:R1:W-:Y:S01]  /*11e0*/  @P0 STG.E desc[UR6][R2.64], R14 ;  /* 0x0000000e02000986 */ /* 0x0003e2000c101906 */
[----:B------:R-:W-:Y:S01]  /*11f0*/  IMAD R21, R28, 0x168600, R21 ;  /* 0x001686001c157824 */ /* 0x000fe200078e0215 */
[----:B------:R-:W-:Y:S01]  /*1200*/  ISETP.LT.AND P0, PT, R8, 0x500, !P6 ;  /* 0x000005000800780c */ /* 0x000fe20007701270 */
[----:B------:R-:W-:-:S02]  /*1210*/  IMAD R19, R24, 0x168600, R31 ;  /* 0x0016860018137824 */ /* 0x000fc400078e021f */
[----:B------:R-:W-:Y:S02]  /*1220*/  IMAD R27, R27, 0x168600, R6 ;  /* 0x001686001b1b7824 */ /* 0x000fe400078e0206 */
[----:B------:R-:W-:Y:S02]  /*1230*/  IMAD R25, R22, 0x168600, R25 ;  /* 0x0016860016197824 */ /* 0x000fe400078e0219 */
[----:B------:R-:W-:Y:S02]  /*1240*/  IMAD R17, R23, 0x168600, R18 ;  /* 0x0016860017117824 */ /* 0x000fe400078e0212 */
[----:B------:R-:W-:-:S04]  /*1250*/  IMAD.WIDE R6, R21, 0x4, R10 ;  /* 0x0000000415067825 */ /* 0x000fc800078e020a */
[--C-:B------:R-:W-:Y:S01]  /*1260*/  IMAD.WIDE R22, R19, 0x4, R10.reuse ;  /* 0x0000000413167825 */ /* 0x100fe200078e020a */
[----:B---3--:R1:W-:Y:S03]  /*1270*/  @P1 STG.E desc[UR6][R6.64], R13 ;  /* 0x0000000d06001986 */ /* 0x0083e6000c101906 */
[--C-:B------:R-:W-:Y:S01]  /*1280*/  IMAD.WIDE R20, R27, 0x4, R10.reuse ;  /* 0x000000041b147825 */ /* 0x100fe200078e020a */
[----:B----4-:R1:W-:Y:S03]  /*1290*/  @P2 STG.E desc[UR6][R22.64], R12 ;  /* 0x0000000c16002986 */ /* 0x0103e6000c101906 */
[--C-:B------:R-:W-:Y:S01]  /*12a0*/  IMAD.WIDE R18, R25, 0x4, R10.reuse ;  /* 0x0000000419127825 */ /* 0x100fe200078e020a */
[----:B0-----:R1:W-:Y:S03]  /*12b0*/  @P5 STG.E desc[UR6][R20.64], R16 ;  /* 0x0000001014005986 */ /* 0x0013e6000c101906 */
[----:B------:R-:W-:Y:S01]  /*12c0*/  IMAD.WIDE R24, R17, 0x4, R10 ;  /* 0x0000000411187825 */ /* 0x000fe200078e020a */
[----:B-----5:R1:W-:Y:S04]  /*12d0*/  @P4 STG.E desc[UR6][R18.64], R15 ;  /* 0x0000000f12004986 */ /* 0x0203e8000c101906 */
[----:B------:R1:W-:Y:S01]  /*12e0*/  @P3 STG.E desc[UR6][R24.64], R5 ;  /* 0x0000000518003986 */ /* 0x0003e2000c101906 */
[----:B------:R-:W-:Y:S05]  /*12f0*/  @!P0 EXIT ;  /* 0x000000000000894d */ /* 0x000fea0003800000 */
[----:B------:R-:W0:Y:S01]  /*1300*/  LDS R9, [R9] ;  /* 0x0000000009097984 */ /* 0x000e220000000800 */
[----:B-1----:R-:W-:-:S05]  /*1310*/  IMAD.HI R2, R8, 0x66666667, RZ ;  /* 0x6666666708027827 */ /* 0x002fca00078e02ff */
[----:B------:R-:W-:-:S04]  /*1320*/  SHF.R.U32.HI R3, RZ, 0x1f, R2 ;  /* 0x0000001fff037819 */ /* 0x000fc80000011602 */
[----:B------:R-:W-:-:S05]  /*1330*/  LEA.HI.SX32 R3, R2, R3, 0x19 ;  /* 0x0000000302037211 */ /* 0x000fca00078fcaff */
[----:B------:R-:W-:-:S04]  /*1340*/  IMAD R5, R3, -0x140, R8 ;  /* 0xfffffec003057824 */ /* 0x000fc800078e0208 */
[----:B------:R-:W-:-:S04]  /*1350*/  IMAD R0, R5, 0x3c1, R0 ;  /* 0x000003c105007824 */ /* 0x000fc800078e0200 */
[----:B------:R-:W-:-:S04]  /*1360*/  IMAD R3, R3, 0x168600, R0 ;  /* 0x0016860003037824 */ /* 0x000fc800078e0200 */
[----:B------:R-:W-:-:S05]  /*1370*/  IMAD.WIDE R10, R3, 0x4, R10 ;  /* 0x00000004030a7825 */ /* 0x000fca00078e020a */
[----:B0-----:R-:W-:Y:S01]  /*1380*/  STG.E desc[UR6][R10.64], R9 ;  /* 0x000000090a007986 */ /* 0x001fe2000c101906 */
[----:B------:R-:W-:Y:S05]  /*1390*/  EXIT ;  /* 0x000000000000794d */ /* 0x000fea0003800000 */
.L_x_0:
[----:B------:R-:W-:-:S00]  /*13a0*/  BRA `(.L_x_0) ;  /* 0xfffffffc00fc7947 */ /* 0x000fc0000383ffff */
[----:B------:R-:W-:-:S00]  /*13b0*/  NOP ;  /* 0x0000000000007918 */ /* 0x000fc00000000000 */
        /* <DEDUP_REMOVED lines=12> */
.L_x_1:


//--------------------- .nv.global.init           --------------------------
	.section	.nv.global.init,"aw",@progbits
.nv.global.init:
	.type		_$_str,@object
	.size		_$_str,(_$_str_$_2 - _$_str)
_$_str:
        /*0000*/ 	.byte	0x5f, 0x5f, 0x43, 0x55, 0x44, 0x41, 0x5f, 0x46, 0x54, 0x5a, 0x00
	.type		_$_str_$_2,@object
	.size		_$_str_$_2,(.L_1 - _$_str_$_2)
_$_str_$_2:
        /*000b*/ 	.byte	0x5f, 0x5f, 0x43, 0x55, 0x44, 0x41, 0x5f, 0x50, 0x52, 0x45, 0x43, 0x5f, 0x53, 0x51, 0x52, 0x54
        /*001b*/ 	.byte	0x00
.L_1:


//--------------------- .nv.shared.triton_poi_fused__native_batch_norm_legit_no_training_relu_10 --------------------------
	.section	.nv.shared.triton_poi_fused__native_batch_norm_legit_no_training_relu_10,"aw",@nobits
	.sectionflags	@""
	.align	16
	.zero		1024


//--------------------- .nv.constant0.triton_poi_fused__native_batch_norm_legit_no_training_relu_10 --------------------------
	.section	.nv.constant0.triton_poi_fused__native_batch_norm_legit_no_training_relu_10,"a",@progbits
	.sectionflags	@""
	.align	4
.nv.constant0.triton_poi_fused__native_batch_norm_legit_no_training_relu_10:
	.zero		584
